	.headerflags	@"EF_CUDA_TEXMODE_UNIFIED EF_CUDA_64BIT_ADDRESS EF_CUDA_ACCELERATORS EF_CUDA_SM90 EF_CUDA_VIRTUAL_SM(EF_CUDA_SM90)"
	.elftype	@"ET_EXEC"


//--------------------- .nv.info                  --------------------------
	.section	.nv.info,"",@"SHT_CUDA_INFO"
	.align	4


	//----- nvinfo : EIATTR_REGCOUNT
	.align		4
        /*0000*/ 	.byte	0x04, 0x2f
        /*0002*/ 	.short	(.L_3 - .L_2)
	.align		4
.L_2:
        /*0004*/ 	.word	index@(triton_poi_fused__native_batch_norm_legit_no_training_relu_8)
        /*0008*/ 	.word	0x00000020


	//----- nvinfo : EIATTR_MIN_STACK_SIZE
	.align		4
.L_3:
        /*000c*/ 	.byte	0x04, 0x12
        /*000e*/ 	.short	(.L_5 - .L_4)
	.align		4
.L_4:
        /*0010*/ 	.word	index@(triton_poi_fused__native_batch_norm_legit_no_training_relu_8)
        /*0014*/ 	.word	0x00000000


	//----- nvinfo : EIATTR_FRAME_SIZE
	.align		4
.L_5:
        /*0018*/ 	.byte	0x04, 0x11
        /*001a*/ 	.short	(.L_7 - .L_6)
	.align		4
.L_6:
        /*001c*/ 	.word	index@(triton_poi_fused__native_batch_norm_legit_no_training_relu_8)
        /*0020*/ 	.word	0x00000000


	//----- nvinfo : EIATTR_MIN_STACK_SIZE
	.align		4
.L_7:
        /*0024*/ 	.byte	0x04, 0x12
        /*0026*/ 	.short	(.L_9 - .L_8)
	.align		4
.L_8:
        /*0028*/ 	.word	index@(triton_poi_fused__native_batch_norm_legit_no_training_relu_8)
        /*002c*/ 	.word	0x00000000
.L_9:


//--------------------- .nv.info.triton_poi_fused__native_batch_norm_legit_no_training_relu_8 --------------------------
	.section	.nv.info.triton_poi_fused__native_batch_norm_legit_no_training_relu_8,"",@"SHT_CUDA_INFO"
	.sectionflags	@""
	.align	4


	//----- nvinfo : EIATTR_CUDA_API_VERSION
	.align		4
        /*0000*/ 	.byte	0x04, 0x37
        /*0002*/ 	.short	(.L_11 - .L_10)
.L_10:
        /*0004*/ 	.word	0x0000007c


	//----- nvinfo : EIATTR_KPARAM_INFO
	.align		4
.L_11:
        /*0008*/ 	.byte	0x04, 0x17
        /*000a*/ 	.short	(.L_13 - .L_12)
.L_12:
        /*000c*/ 	.word	0x00000000
        /*0010*/ 	.short	0x0007
        /*0012*/ 	.short	0x0034
        /*0014*/ 	.byte	0x00, 0xf0, 0x11, 0x00


	//----- nvinfo : EIATTR_KPARAM_INFO
	.align		4
.L_13:
        /*0018*/ 	.byte	0x04, 0x17
        /*001a*/ 	.short	(.L_15 - .L_14)
.L_14:
        /*001c*/ 	.word	0x00000000
        /*0020*/ 	.short	0x0006
        /*0022*/ 	.short	0x0030
        /*0024*/ 	.byte	0x00, 0xf0, 0x11, 0x00


	//----- nvinfo : EIATTR_KPARAM_INFO
	.align		4
.L_15:
        /*0028*/ 	.byte	0x04, 0x17
        /*002a*/ 	.short	(.L_17 - .L_16)
.L_16:
        /*002c*/ 	.word	0x00000000
        /*0030*/ 	.short	0x0005
        /*0032*/ 	.short	0x0028
        /*0034*/ 	.byte	0x00, 0xf4, 0x21, 0x00


	//----- nvinfo : EIATTR_KPARAM_INFO
	.align		4
.L_17:
        /*0038*/ 	.byte	0x04, 0x17
        /*003a*/ 	.short	(.L_19 - .L_18)
.L_18:
        /*003c*/ 	.word	0x00000000
        /*0040*/ 	.short	0x0004
        /*0042*/ 	.short	0x0020
        /*0044*/ 	.byte	0x00, 0xf4, 0x21, 0x00


	//----- nvinfo : EIATTR_KPARAM_INFO
	.align		4
.L_19:
        /*0048*/ 	.byte	0x04, 0x17
        /*004a*/ 	.short	(.L_21 - .L_20)
.L_20:
        /*004c*/ 	.word	0x00000000
        /*0050*/ 	.short	0x0003
        /*0052*/ 	.short	0x0018
        /*0054*/ 	.byte	0x00, 0xf4, 0x21, 0x00


	//----- nvinfo : EIATTR_KPARAM_INFO
	.align		4
.L_21:
        /*0058*/ 	.byte	0x04, 0x17
        /*005a*/ 	.short	(.L_23 - .L_22)
.L_22:
        /*005c*/ 	.word	0x00000000
        /*0060*/ 	.short	0x0002
        /*0062*/ 	.short	0x0010
        /*0064*/ 	.byte	0x00, 0xf4, 0x21, 0x00


	//----- nvinfo : EIATTR_KPARAM_INFO
	.align		4
.L_23:
        /*0068*/ 	.byte	0x04, 0x17
        /*006a*/ 	.short	(.L_25 - .L_24)
.L_24:
        /*006c*/ 	.word	0x00000000
        /*0070*/ 	.short	0x0001
        /*0072*/ 	.short	0x0008
        /*0074*/ 	.byte	0x00, 0xf4, 0x21, 0x00


	//----- nvinfo : EIATTR_KPARAM_INFO
	.align		4
.L_25:
        /*0078*/ 	.byte	0x04, 0x17
        /*007a*/ 	.short	(.L_27 - .L_26)
.L_26:
        /*007c*/ 	.word	0x00000000
        /*0080*/ 	.short	0x0000
        /*0082*/ 	.short	0x0000
        /*0084*/ 	.byte	0x00, 0xf4, 0x21, 0x00


	//----- nvinfo : EIATTR_SPARSE_MMA_MASK
	.align		4
.L_27:
        /*0088*/ 	.byte	0x03, 0x50
        /*008a*/ 	.short	0x0000


	//----- nvinfo : EIATTR_MAXREG_COUNT
	.align		4
        /*008c*/ 	.byte	0x03, 0x1b
        /*008e*/ 	.short	0x00ff


	//----- nvinfo : EIATTR_EXIT_INSTR_OFFSETS
	.align		4
        /*0090*/ 	.byte	0x04, 0x1c
        /*0092*/ 	.short	(.L_29 - .L_28)


	//   ....[0]....
.L_28:
        /*0094*/ 	.word	0x00000ab0


	//   ....[1]....
        /*0098*/ 	.word	0x00000b30


	//----- nvinfo : EIATTR_REQNTID
	.align		4
.L_29:
        /*009c*/ 	.byte	0x04, 0x10
        /*009e*/ 	.short	(.L_31 - .L_30)
.L_30:
        /*00a0*/ 	.word	0x00000080
        /*00a4*/ 	.word	0x00000001
        /*00a8*/ 	.word	0x00000001


	//----- nvinfo : EIATTR_CBANK_PARAM_SIZE
	.align		4
.L_31:
        /*00ac*/ 	.byte	0x03, 0x19
        /*00ae*/ 	.short	0x0038


	//----- nvinfo : EIATTR_PARAM_CBANK
	.align		4
        /*00b0*/ 	.byte	0x04, 0x0a
        /*00b2*/ 	.short	(.L_33 - .L_32)
	.align		4
.L_32:
        /*00b4*/ 	.word	index@(.nv.constant0.triton_poi_fused__native_batch_norm_legit_no_training_relu_8)
        /*00b8*/ 	.short	0x0210
        /*00ba*/ 	.short	0x0038


	//----- nvinfo : EIATTR_SW_WAR
	.align		4
.L_33:
        /*00bc*/ 	.byte	0x04, 0x36
        /*00be*/ 	.short	(.L_35 - .L_34)
.L_34:
        /*00c0*/ 	.word	0x00000008
.L_35:


//--------------------- .nv.callgraph             --------------------------
	.section	.nv.callgraph,"",@"SHT_CUDA_CALLGRAPH"
	.align	4
	.sectionentsize	8
	.align		4
        /*0000*/ 	.word	0x00000000
	.align		4
        /*0004*/ 	.word	0xffffffff
	.align		4
        /*0008*/ 	.word	0x00000000
	.align		4
        /*000c*/ 	.word	0xfffffffe
	.align		4
        /*0010*/ 	.word	0x00000000
	.align		4
        /*0014*/ 	.word	0xfffffffd
	.align		4
        /*0018*/ 	.word	0x00000000
	.align		4
        /*001c*/ 	.word	0xfffffffc


//--------------------- .nv.constant4             --------------------------
	.section	.nv.constant4,"a",@progbits
	.align	8
	.align		8
.nv.constant4:
        /*0000*/ 	.dword	_$_str
	.align		8
        /*0008*/ 	.dword	_$_str_$_2


//--------------------- .text.triton_poi_fused__native_batch_norm_legit_no_training_relu_8 --------------------------
	.section	.text.triton_poi_fused__native_batch_norm_legit_no_training_relu_8,"ax",@progbits
	.sectionflags	@"SHF_BARRIERS=1"
	.align	128
        .global         triton_poi_fused__native_batch_norm_legit_no_training_relu_8
        .type           triton_poi_fused__native_batch_norm_legit_no_training_relu_8,@function
        .size           triton_poi_fused__native_batch_norm_legit_no_training_relu_8,(.L_x_1 - triton_poi_fused__native_batch_norm_legit_no_training_relu_8)
        .other          triton_poi_fused__native_batch_norm_legit_no_training_relu_8,@"STO_CUDA_ENTRY STV_DEFAULT"
triton_poi_fused__native_batch_norm_legit_no_training_relu_8:
.text.triton_poi_fused__native_batch_norm_legit_no_training_relu_8:
[----:B------:R-:W0:Y:S01]  /*0000*/  LDC R1, c[0x0][0x28] ;  /* 0x00000a00ff017b82 */ /* 0x000e220000000800 */
[----:B------:R-:W1:Y:S07]  /*0010*/  S2R R2, SR_CTAID.Y ;  /* 0x0000000000027919 */ /* 0x000e6e0000002600 */
[----:B------:R-:W2:Y:S01]  /*0020*/  LDC.64 R10, c[0x0][0x220] ;  /* 0x00008800ff0a7b82 */ /* 0x000ea20000000a00 */
[----:B------:R-:W-:Y:S01]  /*0030*/  CS2R R6, SRZ ;  /* 0x0000000000067805 */ /* 0x000fe2000001ff00 */
[----:B------:R-:W-:Y:S01]  /*0040*/  ULDC.64 UR6, c[0x0][0x208] ;  /* 0x0000820000067ab9 */ /* 0x000fe20000000a00 */
[----:B------:R-:W3:Y:S01]  /*0050*/  S2R R0, SR_TID.X ;  /* 0x0000000000007919 */ /* 0x000ee20000002100 */
[----:B------:R-:W4:Y:S04]  /*0060*/  S2R R3, SR_CTAID.X ;  /* 0x0000000000037919 */ /* 0x000f280000002500 */
[----:B------:R-:W5:Y:S08]  /*0070*/  LDC.64 R24, c[0x0][0x210] ;  /* 0x00008400ff187b82 */ /* 0x000f700000000a00 */
[----:B------:R-:W5:Y:S01]  /*0080*/  LDC.64 R20, c[0x0][0x218] ;  /* 0x00008600ff147b82 */ /* 0x000f620000000a00 */
[----:B-1----:R-:W-:-:S04]  /*0090*/  IMAD.SHL.U32 R2, R2, 0x4, RZ ;  /* 0x0000000402027824 */ /* 0x002fc800078e00ff */
[C---:B------:R-:W-:Y:S01]  /*00a0*/  IMAD.HI R4, R2.reuse, 0x4ec4ec4f, RZ ;  /* 0x4ec4ec4f02047827 */ /* 0x040fe200078e02ff */
[----:B------:R-:W-:-:S04]  /*00b0*/  ISETP.GE.AND P0, PT, R2, 0x1a0, PT ;  /* 0x000001a00200780c */ /* 0x000fc80003f06270 */
[----:B------:R-:W-:-:S04]  /*00c0*/  SHF.R.U32.HI R5, RZ, 0x1f, R4 ;  /* 0x0000001fff057819 */ /* 0x000fc80000011604 */
[----:B------:R-:W-:Y:S02]  /*00d0*/  LEA.HI.SX32 R9, R4, R5, 0x1b ;  /* 0x0000000504097211 */ /* 0x000fe400078fdaff */
[----:B------:R-:W-:-:S03]  /*00e0*/  CS2R R4, SRZ ;  /* 0x0000000000047805 */ /* 0x000fc6000001ff00 */
[----:B------:R-:W-:-:S04]  /*00f0*/  IMAD R23, R9, -0x68, R2 ;  /* 0xffffff9809177824 */ /* 0x000fc800078e0202 */
[----:B--2---:R-:W-:-:S05]  /*0100*/  IMAD.WIDE R10, R23, 0x4, R10 ;  /* 0x00000004170a7825 */ /* 0x004fca00078e020a */
[----:B------:R1:W2:Y:S01]  /*0110*/  @!P0 LDG.E.EL.128 R4, desc[UR6][R10.64] ;  /* 0x000000060a048981 */ /* 0x0002a2000c2e1d00 */
[----:B---3--:R-:W-:Y:S01]  /*0120*/  LOP3.LUT R8, R0, 0x7f, RZ, 0xc0, !PT ;  /* 0x0000007f00087812 */ /* 0x008fe200078ec0ff */
[----:B------:R-:W-:-:S03]  /*0130*/  IMAD R14, R9, 0x6800, R23 ;  /* 0x00006800090e7824 */ /* 0x000fc600078e0217 */
[----:B----4-:R-:W-:Y:S02]  /*0140*/  PRMT R12, R8, 0x6540, R3 ;  /* 0x00006540080c7816 */ /* 0x010fe40000000003 */
[----:B------:R-:W-:Y:S02]  /*0150*/  CS2R R8, SRZ ;  /* 0x0000000000087805 */ /* 0x000fe4000001ff00 */
[C---:B------:R-:W-:Y:S01]  /*0160*/  LOP3.LUT R13, R12.reuse, 0x80, RZ, 0xfc, !PT ;  /* 0x000000800c0d7812 */ /* 0x040fe200078efcff */
[C-C-:B------:R-:W-:Y:S01]  /*0170*/  IMAD R27, R12.reuse, 0x68, R14.reuse ;  /* 0x000000680c1b7824 */ /* 0x140fe200078e020e */
[----:B------:R-:W-:Y:S02]  /*0180*/  ISETP.LT.AND P1, PT, R12, 0x100, !P0 ;  /* 0x000001000c00780c */ /* 0x000fe40004721270 */
[----:B-1----:R-:W-:Y:S02]  /*0190*/  CS2R R10, SRZ ;  /* 0x00000000000a7805 */ /* 0x002fe4000001ff00 */
[C---:B------:R-:W-:Y:S01]  /*01a0*/  ISETP.LT.AND P2, PT, R13.reuse, 0x100, !P0 ;  /* 0x000001000d00780c */ /* 0x040fe20004741270 */
[----:B------:R-:W-:-:S02]  /*01b0*/  IMAD R15, R13, 0x68, R14 ;  /* 0x000000680d0f7824 */ /* 0x000fc400078e020e */
[----:B-----5:R-:W-:Y:S01]  /*01c0*/  IMAD.WIDE R26, R27, 0x4, R24 ;  /* 0x000000041b1a7825 */ /* 0x020fe200078e0218 */
[----:B------:R-:W-:-:S03]  /*01d0*/  CS2R R12, SRZ ;  /* 0x00000000000c7805 */ /* 0x000fc6000001ff00 */
[----:B------:R-:W-:Y:S01]  /*01e0*/  IMAD.WIDE R24, R15, 0x4, R24 ;  /* 0x000000040f187825 */ /* 0x000fe200078e0218 */
[----:B------:R-:W-:-:S03]  /*01f0*/  CS2R R14, SRZ ;  /* 0x00000000000e7805 */ /* 0x000fc6000001ff00 */
[C---:B0-----:R-:W-:Y:S01]  /*0200*/  IMAD.WIDE R20, R23.reuse, 0x4, R20 ;  /* 0x0000000417147825 */ /* 0x041fe200078e0214 */
[----:B------:R-:W3:Y:S01]  /*0210*/  @P1 LDG.E.EL.128 R8, desc[UR6][R26.64] ;  /* 0x000000061a081981 */ /* 0x000ee2000c2e1d00 */
[----:B------:R-:W-:Y:S02]  /*0220*/  CS2R R16, SRZ ;  /* 0x0000000000107805 */ /* 0x000fe4000001ff00 */
[----:B------:R-:W-:Y:S01]  /*0230*/  CS2R R18, SRZ ;  /* 0x0000000000127805 */ /* 0x000fe2000001ff00 */
[----:B------:R0:W3:Y:S05]  /*0240*/  @!P0 LDG.E.EL.128 R12, desc[UR6][R20.64] ;  /* 0x00000006140c8981 */ /* 0x0000ea000c2e1d00 */
[----:B------:R1:W4:Y:S01]  /*0250*/  @P2 LDG.E.EL.128 R16, desc[UR6][R24.64] ;  /* 0x0000000618102981 */ /* 0x000322000c2e1d00 */
[----:B------:R-:W-:Y:S01]  /*0260*/  IMAD.MOV.U32 R22, RZ, RZ, 0x3e800000 ;  /* 0x3e800000ff167424 */ /* 0x000fe200078e00ff */
[----:B0-----:R-:W0:Y:S02]  /*0270*/  LDC.64 R20, c[0x0][0x230] ;  /* 0x00008c00ff147b82 */ /* 0x001e240000000a00 */
[----:B0-----:R-:W-:-:S04]  /*0280*/  IMAD.WIDE R20, R23, 0x4, R20 ;  /* 0x0000000417147825 */ /* 0x001fc800078e0214 */
[----:B--2---:R-:W-:Y:S01]  /*0290*/  FADD R4, R4, 9.9999997473787516356e-06 ;  /* 0x3727c5ac04047421 */ /* 0x004fe20000000000 */
[----:B------:R-:W-:Y:S01]  /*02a0*/  FADD R6, R6, 9.9999997473787516356e-06 ;  /* 0x3727c5ac06067421 */ /* 0x000fe20000000000 */
[----:B------:R-:W-:Y:S02]  /*02b0*/  FADD R7, R7, 9.9999997473787516356e-06 ;  /* 0x3727c5ac07077421 */ /* 0x000fe40000000000 */
[----:B------:R-:W0:Y:S08]  /*02c0*/  MUFU.SQRT R26, R4 ;  /* 0x00000004001a7308 */ /* 0x000e300000002000 */
[----:B------:R-:W2:Y:S01]  /*02d0*/  MUFU.SQRT R27, R6 ;  /* 0x00000006001b7308 */ /* 0x000ea20000002000 */
[----:B0-----:R-:W-:-:S07]  /*02e0*/  FSETP.GT.AND P1, PT, R26, 8.50705917302346158658e+37, PT ;  /* 0x7e8000001a00780b */ /* 0x001fce0003f24000 */
[----:B------:R0:W5:Y:S01]  /*02f0*/  MUFU.SQRT R29, R7 ;  /* 0x00000007001d7308 */ /* 0x0001620000002000 */
[----:B------:R-:W-:Y:S02]  /*0300*/  FSETP.GEU.AND P4, PT, R26, 1.175494350822287508e-38, PT ;  /* 0x008000001a00780b */ /* 0x000fe40003f8e000 */
[C---:B--2---:R-:W-:Y:S02]  /*0310*/  FSETP.GT.AND P2, PT, R27.reuse, 8.50705917302346158658e+37, PT ;  /* 0x7e8000001b00780b */ /* 0x044fe40003f44000 */
[----:B------:R-:W-:Y:S01]  /*0320*/  FSETP.GEU.AND P5, PT, R27, 1.175494350822287508e-38, PT ;  /* 0x008000001b00780b */ /* 0x000fe20003fae000 */
[----:B0-----:R-:W0:Y:S01]  /*0330*/  LDC.64 R6, c[0x0][0x228] ;  /* 0x00008a00ff067b82 */ /* 0x001e220000000a00 */
[----:B---3--:R-:W-:Y:S01]  /*0340*/  FADD R4, -R12, R8 ;  /* 0x000000080c047221 */ /* 0x008fe20000000100 */
[----:B------:R-:W-:Y:S01]  /*0350*/  @P1 FMUL R26, R26, 0.25 ;  /* 0x3e8000001a1a1820 */ /* 0x000fe20000400000 */
[C---:B-1----:R-:W-:Y:S01]  /*0360*/  FADD R24, -R13.reuse, R9 ;  /* 0x000000090d187221 */ /* 0x042fe20000000100 */
[----:B----4-:R-:W-:Y:S01]  /*0370*/  FADD R17, -R13, R17 ;  /* 0x000000110d117221 */ /* 0x010fe20000000100 */
[----:B-----5:R-:W-:-:S03]  /*0380*/  FSETP.GT.AND P3, PT, R29, 8.50705917302346158658e+37, PT ;  /* 0x7e8000001d00780b */ /* 0x020fc60003f64000 */
[----:B------:R-:W-:Y:S01]  /*0390*/  @!P4 FMUL R26, R26, 16777216 ;  /* 0x4b8000001a1ac820 */ /* 0x000fe20000400000 */
[----:B------:R-:W-:Y:S01]  /*03a0*/  FSETP.GEU.AND P6, PT, R29, 1.175494350822287508e-38, PT ;  /* 0x008000001d00780b */ /* 0x000fe20003fce000 */
[----:B------:R-:W-:Y:S01]  /*03b0*/  FADD R25, -R14, R10 ;  /* 0x0000000a0e197221 */ /* 0x000fe20000000100 */
[C---:B------:R-:W-:Y:S01]  /*03c0*/  FSEL R9, R22.reuse, 1, P1 ;  /* 0x3f80000016097808 */ /* 0x040fe20000800000 */
[----:B------:R-:W-:Y:S01]  /*03d0*/  @P2 FMUL R27, R27, 0.25 ;  /* 0x3e8000001b1b2820 */ /* 0x000fe20000400000 */
[C---:B------:R-:W-:Y:S01]  /*03e0*/  FSEL R10, R22.reuse, 1, P2 ;  /* 0x3f800000160a7808 */ /* 0x040fe20001000000 */
[----:B------:R-:W-:Y:S01]  /*03f0*/  MUFU.RCP R26, R26 ;  /* 0x0000001a001a7308 */ /* 0x000fe20000001000 */
[----:B------:R-:W-:Y:S01]  /*0400*/  FSEL R13, R22, 1, P3 ;  /* 0x3f800000160d7808 */ /* 0x000fe20001800000 */
[----:B------:R-:W-:Y:S01]  /*0410*/  @!P5 FMUL R27, R27, 16777216 ;  /* 0x4b8000001b1bd820 */ /* 0x000fe20000400000 */
[----:B------:R-:W-:Y:S01]  /*0420*/  @!P4 FMUL R9, R9, 16777216 ;  /* 0x4b8000000909c820 */ /* 0x000fe20000400000 */
[----:B------:R-:W-:Y:S01]  /*0430*/  @!P5 FMUL R10, R10, 16777216 ;  /* 0x4b8000000a0ad820 */ /* 0x000fe20000400000 */
[----:B------:R-:W-:Y:S01]  /*0440*/  FADD R16, -R12, R16 ;  /* 0x000000100c107221 */ /* 0x000fe20000000100 */
[----:B------:R-:W-:Y:S01]  /*0450*/  @P3 FMUL R29, R29, 0.25 ;  /* 0x3e8000001d1d3820 */ /* 0x000fe20000400000 */
[----:B------:R-:W-:Y:S01]  /*0460*/  FADD R18, -R14, R18 ;  /* 0x000000120e127221 */ /* 0x000fe20000000100 */
[----:B------:R-:W1:Y:S01]  /*0470*/  MUFU.RCP R27, R27 ;  /* 0x0000001b001b7308 */ /* 0x000e620000001000 */
[----:B------:R-:W-:Y:S01]  /*0480*/  @!P6 FMUL R13, R13, 16777216 ;  /* 0x4b8000000d0de820 */ /* 0x000fe20000400000 */
[----:B------:R-:W-:Y:S01]  /*0490*/  @!P6 FMUL R29, R29, 16777216 ;  /* 0x4b8000001d1de820 */ /* 0x000fe20000400000 */
[C---:B------:R-:W-:Y:S01]  /*04a0*/  FADD R28, -R15.reuse, R11 ;  /* 0x0000000b0f1c7221 */ /* 0x040fe20000000100 */
[----:B------:R-:W-:Y:S01]  /*04b0*/  FADD R19, -R15, R19 ;  /* 0x000000130f137221 */ /* 0x000fe20000000100 */
[----:B0-----:R-:W-:-:S03]  /*04c0*/  IMAD.WIDE R6, R23, 0x4, R6 ;  /* 0x0000000417067825 */ /* 0x001fc600078e0206 */
[----:B------:R0:W2:Y:S01]  /*04d0*/  MUFU.RCP R8, R29 ;  /* 0x0000001d00087308 */ /* 0x0000a20000001000 */
[----:B------:R-:W-:Y:S01]  /*04e0*/  CS2R R14, SRZ ;  /* 0x00000000000e7805 */ /* 0x000fe2000001ff00 */
[----:B-1----:R-:W-:Y:S01]  /*04f0*/  FMUL R27, R27, R10 ;  /* 0x0000000a1b1b7220 */ /* 0x002fe20000400000 */
[----:B------:R-:W-:Y:S01]  /*0500*/  CS2R R10, SRZ ;  /* 0x00000000000a7805 */ /* 0x000fe2000001ff00 */
[----:B0-----:R-:W-:Y:S01]  /*0510*/  FMUL R29, R26, R9 ;  /* 0x000000091a1d7220 */ /* 0x001fe20000400000 */
[----:B--2---:R-:W-:Y:S01]  /*0520*/  FMUL R26, R8, R13 ;  /* 0x0000000d081a7220 */ /* 0x004fe20000400000 */
[----:B------:R-:W-:Y:S02]  /*0530*/  CS2R R8, SRZ ;  /* 0x0000000000087805 */ /* 0x000fe4000001ff00 */
[----:B------:R-:W-:-:S04]  /*0540*/  CS2R R12, SRZ ;  /* 0x00000000000c7805 */ /* 0x000fc8000001ff00 */
[----:B------:R0:W2:Y:S04]  /*0550*/  @!P0 LDG.E.EL.128 R8, desc[UR6][R6.64] ;  /* 0x0000000606088981 */ /* 0x0000a8000c2e1d00 */
[----:B------:R-:W2:Y:S01]  /*0560*/  @!P0 LDG.E.EL.128 R12, desc[UR6][R20.64] ;  /* 0x00000006140c8981 */ /* 0x000ea2000c2e1d00 */
[----:B------:R-:W-:Y:S01]  /*0570*/  FADD R23, R5, 9.9999997473787516356e-06 ;  /* 0x3727c5ac05177421 */ /* 0x000fe20000000000 */
[----:B------:R-:W1:Y:S01]  /*0580*/  S2UR UR5, SR_CgaCtaId ;  /* 0x00000000000579c3 */ /* 0x000e620000008800 */
[----:B------:R-:W-:Y:S01]  /*0590*/  FMUL R25, R27, R25 ;  /* 0x000000191b197220 */ /* 0x000fe20000400000 */
[----:B------:R-:W-:Y:S01]  /*05a0*/  UMOV UR4, 0x400 ;  /* 0x0000040000047882 */ /* 0x000fe20000000000 */
[----:B------:R-:W3:Y:S01]  /*05b0*/  MUFU.SQRT R5, R23 ;  /* 0x0000001700057308 */ /* 0x000ee20000002000 */
[C---:B0-----:R-:W-:Y:S01]  /*05c0*/  FMUL R6, R26.reuse, R19 ;  /* 0x000000131a067220 */ /* 0x041fe20000400000 */
[C---:B------:R-:W-:Y:S01]  /*05d0*/  FMUL R19, R29.reuse, R16 ;  /* 0x000000101d137220 */ /* 0x040fe20000400000 */
[----:B------:R-:W-:Y:S01]  /*05e0*/  FMUL R29, R29, R4 ;  /* 0x000000041d1d7220 */ /* 0x000fe20000400000 */
[----:B------:R-:W-:Y:S01]  /*05f0*/  FMUL R28, R26, R28 ;  /* 0x0000001c1a1c7220 */ /* 0x000fe20000400000 */
[----:B------:R-:W-:Y:S01]  /*0600*/  FMUL R7, R27, R18 ;  /* 0x000000121b077220 */ /* 0x000fe20000400000 */
[----:B---3--:R-:W-:-:S02]  /*0610*/  FSETP.GT.AND P0, PT, R5, 8.50705917302346158658e+37, PT ;  /* 0x7e8000000500780b */ /* 0x008fc40003f04000 */
[----:B------:R-:W-:Y:S02]  /*0620*/  FSETP.GEU.AND P1, PT, R5, 1.175494350822287508e-38, PT ;  /* 0x008000000500780b */ /* 0x000fe40003f2e000 */
[----:B------:R-:W-:Y:S01]  /*0630*/  FSEL R22, R22, 1, P0 ;  /* 0x3f80000016167808 */ /* 0x000fe20000000000 */
[----:B-1----:R-:W-:-:S08]  /*0640*/  UPRMT UR4, UR5, 0x654, UR4 ;  /* 0x0000065405047896 */ /* 0x002fd00008000004 */
[----:B------:R-:W-:Y:S02]  /*0650*/  @P0 FMUL R5, R5, 0.25 ;  /* 0x3e80000005050820 */ /* 0x000fe40000400000 */
[----:B------:R-:W-:Y:S02]  /*0660*/  @!P1 FMUL R22, R22, 16777216 ;  /* 0x4b80000016169820 */ /* 0x000fe40000400000 */
[----:B------:R-:W-:-:S06]  /*0670*/  @!P1 FMUL R5, R5, 16777216 ;  /* 0x4b80000005059820 */ /* 0x000fcc0000400000 */
[----:B------:R-:W0:Y:S02]  /*0680*/  MUFU.RCP R5, R5 ;  /* 0x0000000500057308 */ /* 0x000e240000001000 */
[----:B0-----:R-:W-:-:S04]  /*0690*/  FMUL R5, R5, R22 ;  /* 0x0000001605057220 */ /* 0x001fc80000400000 */
[C---:B------:R-:W-:Y:S01]  /*06a0*/  FMUL R24, R5.reuse, R24 ;  /* 0x0000001805187220 */ /* 0x040fe20000400000 */
[----:B------:R-:W-:Y:S01]  /*06b0*/  FMUL R4, R5, R17 ;  /* 0x0000001105047220 */ /* 0x000fe20000400000 */
[-CC-:B--2---:R-:W-:Y:S01]  /*06c0*/  FFMA R29, R29, R8.reuse, R12.reuse ;  /* 0x000000081d1d7223 */ /* 0x184fe2000000000c */
[----:B------:R-:W-:Y:S01]  /*06d0*/  FFMA R19, R19, R8, R12 ;  /* 0x0000000813137223 */ /* 0x000fe2000000000c */
[-CC-:B------:R-:W-:Y:S01]  /*06e0*/  FFMA R24, R24, R9.reuse, R13.reuse ;  /* 0x0000000918187223 */ /* 0x180fe2000000000d */
[-CC-:B------:R-:W-:Y:S01]  /*06f0*/  FFMA R25, R25, R10.reuse, R14.reuse ;  /* 0x0000000a19197223 */ /* 0x180fe2000000000e */
[----:B------:R-:W-:Y:S01]  /*0700*/  LOP3.LUT R12, R0, 0x7f, RZ, 0xc0, !PT ;  /* 0x0000007f000c7812 */ /* 0x000fe200078ec0ff */
[----:B------:R-:W-:Y:S01]  /*0710*/  FFMA R4, R4, R9, R13 ;  /* 0x0000000904047223 */ /* 0x000fe2000000000d */
[----:B------:R-:W-:Y:S01]  /*0720*/  FSETP.GEU.AND P0, PT, R29, RZ, PT ;  /* 0x000000ff1d00720b */ /* 0x000fe20003f0e000 */
[----:B------:R-:W-:Y:S01]  /*0730*/  FFMA R7, R7, R10, R14 ;  /* 0x0000000a07077223 */ /* 0x000fe2000000000e */
[-CC-:B------:R-:W-:Y:S01]  /*0740*/  FFMA R28, R28, R11.reuse, R15.reuse ;  /* 0x0000000b1c1c7223 */ /* 0x180fe2000000000f */
[----:B------:R-:W-:Y:S01]  /*0750*/  FSETP.GEU.AND P2, PT, R24, RZ, PT ;  /* 0x000000ff1800720b */ /* 0x000fe20003f4e000 */
[----:B------:R-:W-:Y:S01]  /*0760*/  FFMA R6, R6, R11, R15 ;  /* 0x0000000b06067223 */ /* 0x000fe2000000000f */
[----:B------:R-:W-:Y:S01]  /*0770*/  FSEL R29, R29, RZ, P0 ;  /* 0x000000ff1d1d7208 */ /* 0x000fe20000000000 */
[----:B------:R-:W-:Y:S01]  /*0780*/  IMAD.SHL.U32 R11, R0, 0x4, RZ ;  /* 0x00000004000b7824 */ /* 0x000fe200078e00ff */
[----:B------:R-:W-:-:S02]  /*0790*/  FSETP.GEU.AND P0, PT, R19, RZ, PT ;  /* 0x000000ff1300720b */ /* 0x000fc40003f0e000 */
[----:B------:R-:W-:Y:S02]  /*07a0*/  FSETP.GEU.AND P1, PT, R25, RZ, PT ;  /* 0x000000ff1900720b */ /* 0x000fe40003f2e000 */
[----:B------:R-:W-:Y:S02]  /*07b0*/  LEA R12, R12, UR4, 0x2 ;  /* 0x000000040c0c7c11 */ /* 0x000fe4000f8e10ff */
[----:B------:R-:W-:Y:S02]  /*07c0*/  FSEL R19, R19, RZ, P0 ;  /* 0x000000ff13137208 */ /* 0x000fe40000000000 */
[----:B------:R-:W-:Y:S01]  /*07d0*/  FSEL R5, R24, RZ, P2 ;  /* 0x000000ff18057208 */ /* 0x000fe20001000000 */
[----:B------:R-:W-:Y:S01]  /*07e0*/  STS [R12], R29 ;  /* 0x0000001d0c007388 */ /* 0x000fe20000000800 */
[----:B------:R-:W-:Y:S02]  /*07f0*/  FSEL R25, R25, RZ, P1 ;  /* 0x000000ff19197208 */ /* 0x000fe40000800000 */
[----:B------:R-:W-:Y:S01]  /*0800*/  FSETP.GEU.AND P2, PT, R4, RZ, PT ;  /* 0x000000ff0400720b */ /* 0x000fe20003f4e000 */
[----:B------:R0:W-:Y:S01]  /*0810*/  STS [R12+0x200], R19 ;  /* 0x000200130c007388 */ /* 0x0001e20000000800 */
[----:B------:R-:W-:-:S02]  /*0820*/  FSETP.GEU.AND P1, PT, R7, RZ, PT ;  /* 0x000000ff0700720b */ /* 0x000fc40003f2e000 */
[----:B------:R-:W-:Y:S01]  /*0830*/  FSETP.GEU.AND P0, PT, R6, RZ, PT ;  /* 0x000000ff0600720b */ /* 0x000fe20003f0e000 */
[----:B------:R-:W-:Y:S01]  /*0840*/  STS [R12+0x404], R5 ;  /* 0x000404050c007388 */ /* 0x000fe20000000800 */
[----:B------:R-:W-:Y:S02]  /*0850*/  FSETP.GEU.AND P3, PT, R28, RZ, PT ;  /* 0x000000ff1c00720b */ /* 0x000fe40003f6e000 */
[----:B------:R-:W-:Y:S01]  /*0860*/  FSEL R15, R4, RZ, P2 ;  /* 0x000000ff040f7208 */ /* 0x000fe20001000000 */
[----:B------:R-:W-:Y:S01]  /*0870*/  STS [R12+0x808], R25 ;  /* 0x000808190c007388 */ /* 0x000fe20000000800 */
[----:B------:R-:W-:Y:S02]  /*0880*/  FSEL R17, R7, RZ, P1 ;  /* 0x000000ff07117208 */ /* 0x000fe40000800000 */
[----:B------:R-:W-:Y:S01]  /*0890*/  FSEL R13, R28, RZ, P3 ;  /* 0x000000ff1c0d7208 */ /* 0x000fe20001800000 */
[----:B------:R1:W-:Y:S01]  /*08a0*/  STS [R12+0x604], R15 ;  /* 0x0006040f0c007388 */ /* 0x0003e20000000800 */
[----:B0-----:R-:W-:-:S02]  /*08b0*/  FSEL R19, R6, RZ, P0 ;  /* 0x000000ff06137208 */ /* 0x001fc40000000000 */
[--C-:B------:R-:W-:Y:S01]  /*08c0*/  SHF.R.U32.HI R8, RZ, 0x4, R0.reuse ;  /* 0x00000004ff087819 */ /* 0x100fe20000011600 */
[----:B------:R-:W-:Y:S01]  /*08d0*/  STS [R12+0xa08], R17 ;  /* 0x000a08110c007388 */ /* 0x000fe20000000800 */
[----:B------:R-:W-:Y:S02]  /*08e0*/  LOP3.LUT R10, R11, 0x1fc, RZ, 0xc0, !PT ;  /* 0x000001fc0b0a7812 */ /* 0x000fe400078ec0ff */
[----:B------:R-:W-:Y:S01]  /*08f0*/  LOP3.LUT R8, R8, 0x4, RZ, 0xc0, !PT ;  /* 0x0000000408087812 */ /* 0x000fe200078ec0ff */
[----:B------:R0:W-:Y:S01]  /*0900*/  STS [R12+0xc0c], R13 ;  /* 0x000c0c0d0c007388 */ /* 0x0001e20000000800 */
[----:B-1----:R-:W-:-:S03]  /*0910*/  SHF.R.U32.HI R15, RZ, 0x6, R0 ;  /* 0x00000006ff0f7819 */ /* 0x002fc60000011600 */
[----:B------:R-:W-:Y:S01]  /*0920*/  STS [R12+0xe0c], R19 ;  /* 0x000e0c130c007388 */ /* 0x000fe20000000800 */
[----:B------:R-:W-:Y:S01]  /*0930*/  VIADD R5, R8, UR4 ;  /* 0x0000000408057c36 */ /* 0x000fe20008000000 */
[----:B------:R-:W-:Y:S01]  /*0940*/  LOP3.LUT R0, R11, 0xfc, RZ, 0xc0, !PT ;  /* 0x000000fc0b007812 */ /* 0x000fe200078ec0ff */
[----:B------:R-:W1:Y:S01]  /*0950*/  LDC.64 R8, c[0x0][0x238] ;  /* 0x00008e00ff087b82 */ /* 0x000e620000000a00 */
[----:B------:R-:W-:Y:S02]  /*0960*/  SGXT.U32 R11, R15, 0x1 ;  /* 0x000000010f0b781a */ /* 0x000fe40000000000 */
[----:B------:R-:W-:-:S05]  /*0970*/  LEA R14, R10, R5, 0x2 ;  /* 0x000000050a0e7211 */ /* 0x000fca00078e10ff */
[----:B------:R-:W-:Y:S01]  /*0980*/  BAR.SYNC.DEFER_BLOCKING 0x0 ;  /* 0x0000000000007b1d */ /* 0x000fe20000010000 */
[----:B------:R-:W-:Y:S02]  /*0990*/  PRMT R0, R0, 0x6540, R3 ;  /* 0x0000654000007816 */ /* 0x000fe40000000003 */
[----:B------:R-:W-:Y:S02]  /*09a0*/  LOP3.LUT R11, R11, R2, RZ, 0xfc, !PT ;  /* 0x000000020b0b7212 */ /* 0x000fe400078efcff */
[----:B------:R-:W-:Y:S02]  /*09b0*/  ISETP.GE.AND P0, PT, R0, 0x100, PT ;  /* 0x000001000000780c */ /* 0x000fe40003f06270 */
[C---:B0-----:R-:W-:Y:S01]  /*09c0*/  LOP3.LUT R13, R11.reuse, 0x2, RZ, 0xfc, !PT ;  /* 0x000000020b0d7812 */ /* 0x041fe200078efcff */
[C---:B------:R-:W-:Y:S01]  /*09d0*/  IMAD R3, R11.reuse, 0x100, R0 ;  /* 0x000001000b037824 */ /* 0x040fe200078e0200 */
[----:B------:R-:W-:Y:S02]  /*09e0*/  LOP3.LUT R2, R10, 0x200, RZ, 0xfc, !PT ;  /* 0x000002000a027812 */ /* 0x000fe400078efcff */
[----:B------:R-:W-:-:S02]  /*09f0*/  ISETP.LT.AND P1, PT, R11, 0x1a0, !P0 ;  /* 0x000001a00b00780c */ /* 0x000fc40004721270 */
[----:B------:R-:W-:Y:S02]  /*0a00*/  ISETP.LT.AND P0, PT, R13, 0x1a0, !P0 ;  /* 0x000001a00d00780c */ /* 0x000fe40004701270 */
[----:B------:R-:W-:-:S04]  /*0a10*/  SHF.R.U32.HI R2, RZ, 0x6, R2 ;  /* 0x00000006ff027819 */ /* 0x000fc80000011602 */
[----:B------:R-:W-:Y:S01]  /*0a20*/  LOP3.LUT R11, R2, 0xc, RZ, 0xc0, !PT ;  /* 0x0000000c020b7812 */ /* 0x000fe200078ec0ff */
[----:B-1----:R-:W-:Y:S01]  /*0a30*/  IMAD.WIDE R2, R3, 0x4, R8 ;  /* 0x0000000403027825 */ /* 0x002fe200078e0208 */
[----:B------:R-:W-:Y:S03]  /*0a40*/  LDS R4, [R14] ;  /* 0x000000000e047984 */ /* 0x000fe60000000800 */
[----:B------:R-:W-:Y:S01]  /*0a50*/  VIADD R11, R11, UR4 ;  /* 0x000000040b0b7c36 */ /* 0x000fe20008000000 */
[----:B------:R-:W-:Y:S04]  /*0a60*/  LDS R5, [R14+0x4] ;  /* 0x000004000e057984 */ /* 0x000fe80000000800 */
[----:B------:R-:W-:Y:S01]  /*0a70*/  LEA R11, R10, R11, 0x2 ;  /* 0x0000000b0a0b7211 */ /* 0x000fe200078e10ff */
[----:B------:R-:W-:Y:S04]  /*0a80*/  LDS R6, [R14+0x8] ;  /* 0x000008000e067984 */ /* 0x000fe80000000800 */
[----:B------:R-:W0:Y:S04]  /*0a90*/  LDS R7, [R14+0xc] ;  /* 0x00000c000e077984 */ /* 0x000e280000000800 */
[----:B0-----:R0:W-:Y:S02]  /*0aa0*/  @P1 STG.E.128 desc[UR6][R2.64], R4 ;  /* 0x0000000402001986 */ /* 0x0011e4000c101d06 */
[----:B0-----:R-:W-:Y:S05]  /*0ab0*/  @!P0 EXIT ;  /* 0x000000000000894d */ /* 0x001fea0003800000 */
[----:B0-----:R-:W-:Y:S01]  /*0ac0*/  LDS R4, [R11+0x800] ;  /* 0x000800000b047984 */ /* 0x001fe20000000800 */
[----:B------:R-:W-:-:S03]  /*0ad0*/  IMAD R13, R13, 0x100, R0 ;  /* 0x000001000d0d7824 */ /* 0x000fc600078e0200 */
[----:B------:R-:W-:Y:S01]  /*0ae0*/  LDS R5, [R11+0x804] ;  /* 0x000804000b057984 */ /* 0x000fe20000000800 */
[----:B------:R-:W-:-:S03]  /*0af0*/  IMAD.WIDE R8, R13, 0x4, R8 ;  /* 0x000000040d087825 */ /* 0x000fc600078e0208 */
[----:B------:R-:W-:Y:S04]  /*0b00*/  LDS R6, [R11+0x808] ;  /* 0x000808000b067984 */ /* 0x000fe80000000800 */
[----:B------:R-:W0:Y:S04]  /*0b10*/  LDS R7, [R11+0x80c] ;  /* 0x00080c000b077984 */ /* 0x000e280000000800 */
[----:B0-----:R-:W-:Y:S01]  /*0b20*/  STG.E.128 desc[UR6][R8.64], R4 ;  /* 0x0000000408007986 */ /* 0x001fe2000c101d06 */
[----:B------:R-:W-:Y:S05]  /*0b30*/  EXIT ;  /* 0x000000000000794d */ /* 0x000fea0003800000 */
.L_x_0:
[----:B------:R-:W-:-:S00]  /*0b40*/  BRA `(.L_x_0) ;  /* 0xfffffffc00fc7947 */ /* 0x000fc0000383ffff */
[----:B------:R-:W-:-:S00]  /*0b50*/  NOP ;  /* 0x0000000000007918 */ /* 0x000fc00000000000 */
        /* <DEDUP_REMOVED lines=10> */
.L_x_1:


//--------------------- .nv.global.init           --------------------------
	.section	.nv.global.init,"aw",@progbits
.nv.global.init:
	.type		_$_str,@object
	.size		_$_str,(_$_str_$_2 - _$_str)
_$_str:
        /*0000*/ 	.byte	0x5f, 0x5f, 0x43, 0x55, 0x44, 0x41, 0x5f, 0x46, 0x54, 0x5a, 0x00
	.type		_$_str_$_2,@object
	.size		_$_str_$_2,(.L_1 - _$_str_$_2)
_$_str_$_2:
        /*000b*/ 	.byte	0x5f, 0x5f, 0x43, 0x55, 0x44, 0x41, 0x5f, 0x50, 0x52, 0x45, 0x43, 0x5f, 0x53, 0x51, 0x52, 0x54
        /*001b*/ 	.byte	0x00
.L_1:


//--------------------- .nv.shared.triton_poi_fused__native_batch_norm_legit_no_training_relu_8 --------------------------
	.section	.nv.shared.triton_poi_fused__native_batch_norm_legit_no_training_relu_8,"aw",@nobits
	.sectionflags	@""
	.align	16
	.zero		1024


//--------------------- .nv.constant0.triton_poi_fused__native_batch_norm_legit_no_training_relu_8 --------------------------
	.section	.nv.constant0.triton_poi_fused__native_batch_norm_legit_no_training_relu_8,"a",@progbits
	.sectionflags	@""
	.align	4
.nv.constant0.triton_poi_fused__native_batch_norm_legit_no_training_relu_8:
	.zero		584
